//
// Generated by NVIDIA NVVM Compiler
//
// Compiler Build ID: CL-36424714
// Cuda compilation tools, release 13.0, V13.0.88
// Based on NVVM 20.0.0
//

.version 9.0
.target sm_100
.address_size 64

	// .globl	_Z13clusterKernelPiiiS_S_

.visible .entry _Z13clusterKernelPiiiS_S_(
	.param .u64 .ptr .align 1 _Z13clusterKernelPiiiS_S__param_0,
	.param .u32 _Z13clusterKernelPiiiS_S__param_1,
	.param .u32 _Z13clusterKernelPiiiS_S__param_2,
	.param .u64 .ptr .align 1 _Z13clusterKernelPiiiS_S__param_3,
	.param .u64 .ptr .align 1 _Z13clusterKernelPiiiS_S__param_4
)
{
	.reg .pred 	%p<19>;
	.reg .b32 	%r<107>;
	.reg .b64 	%rd<21>;

	ld.param.u64 	%rd12, [_Z13clusterKernelPiiiS_S__param_0];
	ld.param.u32 	%r32, [_Z13clusterKernelPiiiS_S__param_1];
	ld.param.u32 	%r33, [_Z13clusterKernelPiiiS_S__param_2];
	ld.param.u64 	%rd10, [_Z13clusterKernelPiiiS_S__param_3];
	ld.param.u64 	%rd11, [_Z13clusterKernelPiiiS_S__param_4];
	cvta.to.global.u64 	%rd1, %rd12;
	mov.u32 	%r34, %ctaid.x;
	mov.u32 	%r35, %ntid.x;
	mov.u32 	%r36, %tid.x;
	mad.lo.s32 	%r1, %r34, %r35, %r36;
	setp.ge.s32 	%p1, %r1, %r33;
	@%p1 bra 	$L__BB0_28;
	cvta.to.global.u64 	%rd13, %rd10;
	mul.wide.s32 	%rd14, %r1, 4;
	add.s64 	%rd2, %rd13, %rd14;
	ld.global.u32 	%r98, [%rd2];
	setp.lt.s32 	%p2, %r98, 0;
	setp.lt.s32 	%p3, %r32, 1;
	or.pred  	%p4, %p2, %p3;
	@%p4 bra 	$L__BB0_28;
	mul.lo.s32 	%r38, %r32, 3;
	cvta.to.global.u64 	%rd15, %rd11;
	add.s64 	%rd3, %rd15, %rd14;
	max.s32 	%r39, %r38, 3;
	add.s32 	%r40, %r39, -1;
	mul.hi.u32 	%r41, %r40, -1431655765;
	shr.u32 	%r42, %r41, 1;
	add.s32 	%r3, %r42, 1;
	and.b32  	%r4, %r3, 3;
	setp.lt.s32 	%p5, %r38, 10;
	mov.b32 	%r103, 0;
	@%p5 bra 	$L__BB0_21;
	and.b32  	%r44, %r3, 2147483644;
	neg.s32 	%r95, %r44;
	add.s64 	%rd19, %rd1, 24;
	mov.b32 	%r103, 0;
$L__BB0_4:
	ld.global.u32 	%r45, [%rd19+-24];
	setp.ne.s32 	%p6, %r45, %r98;
	@%p6 bra 	$L__BB0_8;
	ld.global.u32 	%r46, [%rd19+-20];
	ld.global.u32 	%r47, [%rd3];
	sub.s32 	%r48, %r46, %r47;
	abs.s32 	%r49, %r48;
	ld.global.u32 	%r50, [%rd19+-16];
	sub.s32 	%r51, %r50, %r47;
	abs.s32 	%r52, %r51;
	setp.ge.s32 	%p7, %r49, %r52;
	@%p7 bra 	$L__BB0_7;
	shl.b32 	%r54, %r98, 1;
	or.b32  	%r98, %r54, 1;
	st.global.u32 	[%rd2], %r98;
	bra.uni 	$L__BB0_8;
$L__BB0_7:
	shl.b32 	%r53, %r98, 1;
	add.s32 	%r98, %r53, 2;
	st.global.u32 	[%rd2], %r98;
$L__BB0_8:
	ld.global.u32 	%r55, [%rd19+-12];
	setp.ne.s32 	%p8, %r55, %r98;
	@%p8 bra 	$L__BB0_12;
	ld.global.u32 	%r56, [%rd19+-8];
	ld.global.u32 	%r57, [%rd3];
	sub.s32 	%r58, %r56, %r57;
	abs.s32 	%r59, %r58;
	ld.global.u32 	%r60, [%rd19+-4];
	sub.s32 	%r61, %r60, %r57;
	abs.s32 	%r62, %r61;
	setp.lt.s32 	%p9, %r59, %r62;
	@%p9 bra 	$L__BB0_11;
	shl.b32 	%r63, %r98, 1;
	add.s32 	%r98, %r63, 2;
	st.global.u32 	[%rd2], %r98;
	bra.uni 	$L__BB0_12;
$L__BB0_11:
	shl.b32 	%r64, %r98, 1;
	or.b32  	%r98, %r64, 1;
	st.global.u32 	[%rd2], %r98;
$L__BB0_12:
	ld.global.u32 	%r65, [%rd19];
	setp.ne.s32 	%p10, %r65, %r98;
	@%p10 bra 	$L__BB0_16;
	ld.global.u32 	%r66, [%rd19+4];
	ld.global.u32 	%r67, [%rd3];
	sub.s32 	%r68, %r66, %r67;
	abs.s32 	%r69, %r68;
	ld.global.u32 	%r70, [%rd19+8];
	sub.s32 	%r71, %r70, %r67;
	abs.s32 	%r72, %r71;
	setp.lt.s32 	%p11, %r69, %r72;
	@%p11 bra 	$L__BB0_15;
	shl.b32 	%r73, %r98, 1;
	add.s32 	%r98, %r73, 2;
	st.global.u32 	[%rd2], %r98;
	bra.uni 	$L__BB0_16;
$L__BB0_15:
	shl.b32 	%r74, %r98, 1;
	or.b32  	%r98, %r74, 1;
	st.global.u32 	[%rd2], %r98;
$L__BB0_16:
	ld.global.u32 	%r75, [%rd19+12];
	setp.ne.s32 	%p12, %r75, %r98;
	@%p12 bra 	$L__BB0_20;
	ld.global.u32 	%r76, [%rd19+16];
	ld.global.u32 	%r77, [%rd3];
	sub.s32 	%r78, %r76, %r77;
	abs.s32 	%r79, %r78;
	ld.global.u32 	%r80, [%rd19+20];
	sub.s32 	%r81, %r80, %r77;
	abs.s32 	%r82, %r81;
	setp.lt.s32 	%p13, %r79, %r82;
	@%p13 bra 	$L__BB0_19;
	shl.b32 	%r83, %r98, 1;
	add.s32 	%r98, %r83, 2;
	st.global.u32 	[%rd2], %r98;
	bra.uni 	$L__BB0_20;
$L__BB0_19:
	shl.b32 	%r84, %r98, 1;
	or.b32  	%r98, %r84, 1;
	st.global.u32 	[%rd2], %r98;
$L__BB0_20:
	add.s32 	%r103, %r103, 12;
	add.s32 	%r95, %r95, 4;
	add.s64 	%rd19, %rd19, 48;
	setp.ne.s32 	%p14, %r95, 0;
	@%p14 bra 	$L__BB0_4;
$L__BB0_21:
	setp.eq.s32 	%p15, %r4, 0;
	@%p15 bra 	$L__BB0_28;
	mul.wide.u32 	%rd17, %r103, 4;
	add.s64 	%rd18, %rd17, %rd1;
	add.s64 	%rd20, %rd18, 4;
	neg.s32 	%r104, %r4;
$L__BB0_23:
	.pragma "nounroll";
	ld.global.u32 	%r85, [%rd20+-4];
	setp.ne.s32 	%p16, %r85, %r98;
	@%p16 bra 	$L__BB0_27;
	ld.global.u32 	%r86, [%rd20];
	ld.global.u32 	%r87, [%rd3];
	sub.s32 	%r88, %r86, %r87;
	abs.s32 	%r89, %r88;
	ld.global.u32 	%r90, [%rd20+4];
	sub.s32 	%r91, %r90, %r87;
	abs.s32 	%r92, %r91;
	setp.lt.s32 	%p17, %r89, %r92;
	@%p17 bra 	$L__BB0_26;
	shl.b32 	%r93, %r98, 1;
	add.s32 	%r98, %r93, 2;
	st.global.u32 	[%rd2], %r98;
	bra.uni 	$L__BB0_27;
$L__BB0_26:
	shl.b32 	%r94, %r98, 1;
	or.b32  	%r98, %r94, 1;
	st.global.u32 	[%rd2], %r98;
$L__BB0_27:
	add.s64 	%rd20, %rd20, 12;
	add.s32 	%r104, %r104, 1;
	setp.ne.s32 	%p18, %r104, 0;
	@%p18 bra 	$L__BB0_23;
$L__BB0_28:
	ret;

}


// ===== COMPILED SASS (sm_100) =====

	.target	sm_100

	.elftype	@"ET_EXEC"


//--------------------- .note.nv.tkinfo           --------------------------
	.section	.note.nv.tkinfo,"",@"SHT_NOTE"
	.sectionflags	@"SHF_NOTE_NV_TKINFO"
	.tkinfo
        /*0018*/ 	.word	0x00000002
        /*0030*/ 	.string	""
        /*0030*/ 	.string	"ptxas"
        /*0030*/ 	.string	"Cuda compilation tools, release 13.0, V13.0.88"
        /*0030*/ 	.string	"Build cuda_13.0.r13.0/compiler.36424714_0"
        /*0030*/ 	.string	"-arch sm_100 -m 64 "



//--------------------- .note.nv.cuinfo           --------------------------
	.section	.note.nv.cuinfo,"",@"SHT_NOTE"
	.sectionflags	@"SHF_NOTE_NV_CUINFO"
        /*0018*/ 	.short	0x0002
        /*001a*/ 	.short	0x0064
        /*001c*/ 	.short	0x0082
	.zero		2


//--------------------- .nv.info                  --------------------------
	.section	.nv.info,"",@"SHT_CUDA_INFO"
	.align	4


	//----- nvinfo : EIATTR_REGCOUNT
	.align		4
        /*0000*/ 	.byte	0x04, 0x2f
        /*0002*/ 	.short	(.L_1 - .L_0)
	.align		4
.L_0:
        /*0004*/ 	.word	index@(_Z13clusterKernelPiiiS_S_)
        /*0008*/ 	.word	0x0000000f


	//----- nvinfo : EIATTR_FRAME_SIZE
	.align		4
.L_1:
        /*000c*/ 	.byte	0x04, 0x11
        /*000e*/ 	.short	(.L_3 - .L_2)
	.align		4
.L_2:
        /*0010*/ 	.word	index@(_Z13clusterKernelPiiiS_S_)
        /*0014*/ 	.word	0x00000000


	//----- nvinfo : EIATTR_MIN_STACK_SIZE
	.align		4
.L_3:
        /*0018*/ 	.byte	0x04, 0x12
        /*001a*/ 	.short	(.L_5 - .L_4)
	.align		4
.L_4:
        /*001c*/ 	.word	index@(_Z13clusterKernelPiiiS_S_)
        /*0020*/ 	.word	0x00000000
.L_5:


//--------------------- .nv.compat                --------------------------
	.section	.nv.compat,"",@"SHT_CUDA_COMPAT_INFO"
	.align	4
        /*0000*/ 	.byte	0x02, 0x09, 0x00, 0x00, 0x02, 0x02, 0x01, 0x00, 0x02, 0x05, 0x05, 0x00, 0x03, 0x07, 0x01, 0x01
        /*0010*/ 	.byte	0x02, 0x03, 0x00, 0x00, 0x02, 0x06, 0x01, 0x00, 0x04, 0x0b, 0x08, 0x00, 0x09, 0x00, 0x00, 0x00
        /*0020*/ 	.byte	0x00, 0x00, 0x00, 0x00


//--------------------- .nv.info._Z13clusterKernelPiiiS_S_ --------------------------
	.section	.nv.info._Z13clusterKernelPiiiS_S_,"",@"SHT_CUDA_INFO"
	.sectionflags	@""
	.align	4


	//----- nvinfo : EIATTR_CUDA_API_VERSION
	.align		4
        /*0000*/ 	.byte	0x04, 0x37
        /*0002*/ 	.short	(.L_7 - .L_6)
.L_6:
        /*0004*/ 	.word	0x00000082


	//----- nvinfo : EIATTR_KPARAM_INFO
	.align		4
.L_7:
        /*0008*/ 	.byte	0x04, 0x17
        /*000a*/ 	.short	(.L_9 - .L_8)
.L_8:
        /*000c*/ 	.word	0x00000000
        /*0010*/ 	.short	0x0004
        /*0012*/ 	.short	0x0018
        /*0014*/ 	.byte	0x00, 0xf5, 0x21, 0x00


	//----- nvinfo : EIATTR_KPARAM_INFO
	.align		4
.L_9:
        /*0018*/ 	.byte	0x04, 0x17
        /*001a*/ 	.short	(.L_11 - .L_10)
.L_10:
        /*001c*/ 	.word	0x00000000
        /*0020*/ 	.short	0x0003
        /*0022*/ 	.short	0x0010
        /*0024*/ 	.byte	0x00, 0xf5, 0x21, 0x00


	//----- nvinfo : EIATTR_KPARAM_INFO
	.align		4
.L_11:
        /*0028*/ 	.byte	0x04, 0x17
        /*002a*/ 	.short	(.L_13 - .L_12)
.L_12:
        /*002c*/ 	.word	0x00000000
        /*0030*/ 	.short	0x0002
        /*0032*/ 	.short	0x000c
        /*0034*/ 	.byte	0x00, 0xf0, 0x11, 0x00


	//----- nvinfo : EIATTR_KPARAM_INFO
	.align		4
.L_13:
        /*0038*/ 	.byte	0x04, 0x17
        /*003a*/ 	.short	(.L_15 - .L_14)
.L_14:
        /*003c*/ 	.word	0x00000000
        /*0040*/ 	.short	0x0001
        /*0042*/ 	.short	0x0008
        /*0044*/ 	.byte	0x00, 0xf0, 0x11, 0x00


	//----- nvinfo : EIATTR_KPARAM_INFO
	.align		4
.L_15:
        /*0048*/ 	.byte	0x04, 0x17
        /*004a*/ 	.short	(.L_17 - .L_16)
.L_16:
        /*004c*/ 	.word	0x00000000
        /*0050*/ 	.short	0x0000
        /*0052*/ 	.short	0x0000
        /*0054*/ 	.byte	0x00, 0xf5, 0x21, 0x00


	//----- nvinfo : EIATTR_SPARSE_MMA_MASK
	.align		4
.L_17:
        /*0058*/ 	.byte	0x03, 0x50
        /*005a*/ 	.short	0x0000


	//----- nvinfo : EIATTR_MAXREG_COUNT
	.align		4
        /*005c*/ 	.byte	0x03, 0x1b
        /*005e*/ 	.short	0x00ff


	//----- nvinfo : EIATTR_MERCURY_ISA_VERSION
	.align		4
        /*0060*/ 	.byte	0x03, 0x5f
        /*0062*/ 	.short	0x0101


	//----- nvinfo : EIATTR_VRC_CTA_INIT_COUNT
	.align		4
        /*0064*/ 	.byte	0x02, 0x4a
	.zero		1
	.zero		1


	//----- nvinfo : EIATTR_EXIT_INSTR_OFFSETS
	.align		4
        /*0068*/ 	.byte	0x04, 0x1c
        /*006a*/ 	.short	(.L_19 - .L_18)


	//   ....[0]....
.L_18:
        /*006c*/ 	.word	0x00000070


	//   ....[1]....
        /*0070*/ 	.word	0x000000f0


	//   ....[2]....
        /*0074*/ 	.word	0x000006e0


	//   ....[3]....
        /*0078*/ 	.word	0x000008d0


	//----- nvinfo : EIATTR_CRS_STACK_SIZE
	.align		4
.L_19:
        /*007c*/ 	.byte	0x04, 0x1e
        /*007e*/ 	.short	(.L_21 - .L_20)
.L_20:
        /*0080*/ 	.word	0x00000000


	//----- nvinfo : EIATTR_CBANK_PARAM_SIZE
	.align		4
.L_21:
        /*0084*/ 	.byte	0x03, 0x19
        /*0086*/ 	.short	0x0020


	//----- nvinfo : EIATTR_PARAM_CBANK
	.align		4
        /*0088*/ 	.byte	0x04, 0x0a
        /*008a*/ 	.short	(.L_23 - .L_22)
	.align		4
.L_22:
        /*008c*/ 	.word	index@(.nv.constant0._Z13clusterKernelPiiiS_S_)
        /*0090*/ 	.short	0x0380
        /*0092*/ 	.short	0x0020


	//----- nvinfo : EIATTR_SW_WAR
	.align		4
.L_23:
        /*0094*/ 	.byte	0x04, 0x36
        /*0096*/ 	.short	(.L_25 - .L_24)
.L_24:
        /*0098*/ 	.word	0x00000008
.L_25:


//--------------------- .nv.callgraph             --------------------------
	.section	.nv.callgraph,"",@"SHT_CUDA_CALLGRAPH"
	.align	4
	.sectionentsize	8
	.align		4
        /*0000*/ 	.word	0x00000000
	.align		4
        /*0004*/ 	.word	0xffffffff
	.align		4
        /*0008*/ 	.word	0x00000000
	.align		4
        /*000c*/ 	.word	0xfffffffe
	.align		4
        /*0010*/ 	.word	0x00000000
	.align		4
        /*0014*/ 	.word	0xfffffffd
	.align		4
        /*0018*/ 	.word	0x00000000
	.align		4
        /*001c*/ 	.word	0xfffffffc


//--------------------- .text._Z13clusterKernelPiiiS_S_ --------------------------
	.section	.text._Z13clusterKernelPiiiS_S_,"ax",@progbits
	.align	128
        .global         _Z13clusterKernelPiiiS_S_
        .type           _Z13clusterKernelPiiiS_S_,@function
        .size           _Z13clusterKernelPiiiS_S_,(.L_x_14 - _Z13clusterKernelPiiiS_S_)
        .other          _Z13clusterKernelPiiiS_S_,@"STO_CUDA_ENTRY STV_DEFAULT"
_Z13clusterKernelPiiiS_S_:
.text._Z13clusterKernelPiiiS_S_:
[----:B------:R-:W-:Y:S01]  /*0000*/  LDC R1, c[0x0][0x37c] ;  /* 0x0000df00ff017b82 */ /* 0x000fe20000000800 */
[----:B------:R-:W0:Y:S07]  /*0010*/  S2R R0, SR_TID.X ;  /* 0x0000000000007919 */ /* 0x000e2e0000002100 */
[----:B------:R-:W0:Y:S01]  /*0020*/  S2UR UR4, SR_CTAID.X ;  /* 0x00000000000479c3 */ /* 0x000e220000002500 */
[----:B------:R-:W1:Y:S07]  /*0030*/  LDCU UR5, c[0x0][0x38c] ;  /* 0x00007180ff0577ac */ /* 0x000e6e0008000800 */
[----:B------:R-:W0:Y:S02]  /*0040*/  LDC R7, c[0x0][0x360] ;  /* 0x0000d800ff077b82 */ /* 0x000e240000000800 */
[----:B0-----:R-:W-:-:S05]  /*0050*/  IMAD R7, R7, UR4, R0 ;  /* 0x0000000407077c24 */ /* 0x001fca000f8e0200 */
[----:B-1----:R-:W-:-:S13]  /*0060*/  ISETP.GE.AND P0, PT, R7, UR5, PT ;  /* 0x0000000507007c0c */ /* 0x002fda000bf06270 */
[----:B------:R-:W-:Y:S05]  /*0070*/  @P0 EXIT ;  /* 0x000000000000094d */ /* 0x000fea0003800000 */
[----:B------:R-:W0:Y:S01]  /*0080*/  LDC.64 R2, c[0x0][0x390] ;  /* 0x0000e400ff027b82 */ /* 0x000e220000000a00 */
[----:B------:R-:W1:Y:S07]  /*0090*/  LDCU.64 UR8, c[0x0][0x358] ;  /* 0x00006b00ff0877ac */ /* 0x000e6e0008000a00 */
[----:B------:R-:W2:Y:S01]  /*00a0*/  LDC R0, c[0x0][0x388] ;  /* 0x0000e200ff007b82 */ /* 0x000ea20000000800 */
[----:B0-----:R-:W-:-:S05]  /*00b0*/  IMAD.WIDE R2, R7, 0x4, R2 ;  /* 0x0000000407027825 */ /* 0x001fca00078e0202 */
[----:B-1----:R-:W3:Y:S01]  /*00c0*/  LDG.E R9, desc[UR8][R2.64] ;  /* 0x0000000802097981 */ /* 0x002ee2000c1e1900 */
[----:B--2---:R-:W-:-:S04]  /*00d0*/  ISETP.GE.AND P0, PT, R0, 0x1, PT ;  /* 0x000000010000780c */ /* 0x004fc80003f06270 */
[----:B---3--:R-:W-:-:S13]  /*00e0*/  ISETP.LT.OR P0, PT, R9, RZ, !P0 ;  /* 0x000000ff0900720c */ /* 0x008fda0004701670 */
[----:B------:R-:W-:Y:S05]  /*00f0*/  @P0 EXIT ;  /* 0x000000000000094d */ /* 0x000fea0003800000 */
[----:B------:R-:W0:Y:S01]  /*0100*/  LDC.64 R4, c[0x0][0x398] ;  /* 0x0000e600ff047b82 */ /* 0x000e220000000a00 */
[----:B------:R-:W-:Y:S01]  /*0110*/  IMAD R0, R0, 0x3, RZ ;  /* 0x0000000300007824 */ /* 0x000fe200078e02ff */
[----:B------:R-:W-:-:S04]  /*0120*/  UMOV UR4, URZ ;  /* 0x000000ff00047c82 */ /* 0x000fc80008000000 */
[C---:B------:R-:W-:Y:S02]  /*0130*/  VIMNMX R6, PT, PT, R0.reuse, 0x3, !PT ;  /* 0x0000000300067848 */ /* 0x040fe40007fe0100 */
[----:B------:R-:W-:-:S03]  /*0140*/  ISETP.GE.AND P0, PT, R0, 0xa, PT ;  /* 0x0000000a0000780c */ /* 0x000fc60003f06270 */
[----:B------:R-:W-:-:S04]  /*0150*/  VIADD R6, R6, 0xffffffff ;  /* 0xffffffff06067836 */ /* 0x000fc80000000000 */
[----:B------:R-:W-:-:S05]  /*0160*/  IMAD.HI.U32 R6, R6, -0x55555555, RZ ;  /* 0xaaaaaaab06067827 */ /* 0x000fca00078e00ff */
[----:B------:R-:W-:Y:S01]  /*0170*/  LEA.HI R6, R6, 0x1, RZ, 0x1f ;  /* 0x0000000106067811 */ /* 0x000fe200078ff8ff */
[----:B0-----:R-:W-:-:S03]  /*0180*/  IMAD.WIDE R4, R7, 0x4, R4 ;  /* 0x0000000407047825 */ /* 0x001fc600078e0204 */
[----:B------:R-:W-:Y:S01]  /*0190*/  LOP3.LUT R0, R6, 0x3, RZ, 0xc0, !PT ;  /* 0x0000000306007812 */ /* 0x000fe200078ec0ff */
[----:B------:R-:W-:Y:S06]  /*01a0*/  @!P0 BRA `(.L_x_0) ;  /* 0x0000000400488947 */ /* 0x000fec0003800000 */
[----:B------:R-:W0:Y:S01]  /*01b0*/  LDCU.64 UR4, c[0x0][0x380] ;  /* 0x00007000ff0477ac */ /* 0x000e220008000a00 */
[----:B------:R-:W-:-:S05]  /*01c0*/  LOP3.LUT R6, R6, 0x7ffffffc, RZ, 0xc0, !PT ;  /* 0x7ffffffc06067812 */ /* 0x000fca00078ec0ff */
[----:B------:R-:W-:Y:S01]  /*01d0*/  IMAD.MOV R8, RZ, RZ, -R6 ;  /* 0x000000ffff087224 */ /* 0x000fe200078e0a06 */
[----:B0-----:R-:W-:-:S04]  /*01e0*/  UIADD3 UR4, UP0, UPT, UR4, 0x18, URZ ;  /* 0x0000001804047890 */ /* 0x001fc8000ff1e0ff */
[----:B------:R-:W-:Y:S02]  /*01f0*/  UIADD3.X UR5, UPT, UPT, URZ, UR5, URZ, UP0, !UPT ;  /* 0x00000005ff057290 */ /* 0x000fe400087fe4ff */
[----:B------:R-:W-:Y:S01]  /*0200*/  IMAD.U32 R6, RZ, RZ, UR4 ;  /* 0x00000004ff067e24 */ /* 0x000fe2000f8e00ff */
[----:B------:R-:W-:-:S03]  /*0210*/  UMOV UR4, URZ ;  /* 0x000000ff00047c82 */ /* 0x000fc60008000000 */
[----:B------:R-:W-:-:S07]  /*0220*/  IMAD.U32 R7, RZ, RZ, UR5 ;  /* 0x00000005ff077e24 */ /* 0x000fce000f8e00ff */
.L_x_9:
[----:B--2---:R-:W2:Y:S01]  /*0230*/  LDG.E R10, desc[UR8][R6.64+-0x18] ;  /* 0xffffe808060a7981 */ /* 0x004ea2000c1e1900 */
[----:B------:R-:W-:Y:S01]  /*0240*/  BSSY.RECONVERGENT B0, `(.L_x_1) ;  /* 0x000000f000007945 */ /* 0x000fe20003800200 */
[----:B--2---:R-:W-:-:S13]  /*0250*/  ISETP.NE.AND P0, PT, R10, R9, PT ;  /* 0x000000090a00720c */ /* 0x004fda0003f05270 */
[----:B01-3--:R-:W-:Y:S05]  /*0260*/  @P0 BRA `(.L_x_2) ;  /* 0x0000000000300947 */ /* 0x00bfea0003800000 */
[----:B------:R-:W2:Y:S04]  /*0270*/  LDG.E R10, desc[UR8][R6.64+-0x14] ;  /* 0xffffec08060a7981 */ /* 0x000ea8000c1e1900 */
[----:B------:R-:W2:Y:S04]  /*0280*/  LDG.E R11, desc[UR8][R4.64] ;  /* 0x00000008040b7981 */ /* 0x000ea8000c1e1900 */
[----:B------:R-:W3:Y:S01]  /*0290*/  LDG.E R12, desc[UR8][R6.64+-0x10] ;  /* 0xfffff008060c7981 */ /* 0x000ee2000c1e1900 */
[--C-:B--2---:R-:W-:Y:S02]  /*02a0*/  IMAD.IADD R10, R10, 0x1, -R11.reuse ;  /* 0x000000010a0a7824 */ /* 0x104fe400078e0a0b */
[----:B---3--:R-:W-:-:S03]  /*02b0*/  IMAD.IADD R12, R12, 0x1, -R11 ;  /* 0x000000010c0c7824 */ /* 0x008fc600078e0a0b */
[----:B------:R-:W-:Y:S02]  /*02c0*/  IABS R10, R10 ;  /* 0x0000000a000a7213 */ /* 0x000fe40000000000 */
[----:B------:R-:W-:-:S04]  /*02d0*/  IABS R11, R12 ;  /* 0x0000000c000b7213 */ /* 0x000fc80000000000 */
[----:B------:R-:W-:-:S13]  /*02e0*/  ISETP.GE.AND P0, PT, R10, R11, PT ;  /* 0x0000000b0a00720c */ /* 0x000fda0003f06270 */
[----:B------:R-:W-:-:S05]  /*02f0*/  @!P0 LEA R9, R9, 0x1, 0x1 ;  /* 0x0000000109098811 */ /* 0x000fca00078e08ff */
[----:B------:R0:W-:Y:S01]  /*0300*/  @!P0 STG.E desc[UR8][R2.64], R9 ;  /* 0x0000000902008986 */ /* 0x0001e2000c101908 */
[----:B------:R-:W-:-:S05]  /*0310*/  @P0 LEA R9, R9, 0x2, 0x1 ;  /* 0x0000000209090811 */ /* 0x000fca00078e08ff */
[----:B------:R0:W-:Y:S02]  /*0320*/  @P0 STG.E desc[UR8][R2.64], R9 ;  /* 0x0000000902000986 */ /* 0x0001e4000c101908 */
.L_x_2:
[----:B------:R-:W-:Y:S05]  /*0330*/  BSYNC.RECONVERGENT B0 ;  /* 0x0000000000007941 */ /* 0x000fea0003800200 */
.L_x_1:
[----:B------:R-:W2:Y:S01]  /*0340*/  LDG.E R10, desc[UR8][R6.64+-0xc] ;  /* 0xfffff408060a7981 */ /* 0x000ea2000c1e1900 */
[----:B------:R-:W-:Y:S01]  /*0350*/  BSSY.RECONVERGENT B0, `(.L_x_3) ;  /* 0x000000f000007945 */ /* 0x000fe20003800200 */
[----:B--2---:R-:W-:-:S13]  /*0360*/  ISETP.NE.AND P0, PT, R10, R9, PT ;  /* 0x000000090a00720c */ /* 0x004fda0003f05270 */
[----:B------:R-:W-:Y:S05]  /*0370*/  @P0 BRA `(.L_x_4) ;  /* 0x0000000000300947 */ /* 0x000fea0003800000 */
        /* <DEDUP_REMOVED lines=8> */
[----:B0-----:R-:W-:-:S05]  /*0400*/  @P0 LEA R9, R9, 0x2, 0x1 ;  /* 0x0000000209090811 */ /* 0x001fca00078e08ff */
[----:B------:R1:W-:Y:S01]  /*0410*/  @P0 STG.E desc[UR8][R2.64], R9 ;  /* 0x0000000902000986 */ /* 0x0003e2000c101908 */
[----:B------:R-:W-:-:S05]  /*0420*/  @!P0 LEA R9, R9, 0x1, 0x1 ;  /* 0x0000000109098811 */ /* 0x000fca00078e08ff */
[----:B------:R1:W-:Y:S02]  /*0430*/  @!P0 STG.E desc[UR8][R2.64], R9 ;  /* 0x0000000902008986 */ /* 0x0003e4000c101908 */
.L_x_4:
[----:B------:R-:W-:Y:S05]  /*0440*/  BSYNC.RECONVERGENT B0 ;  /* 0x0000000000007941 */ /* 0x000fea0003800200 */
.L_x_3:
        /* <DEDUP_REMOVED lines=12> */
[----:B01----:R-:W-:-:S05]  /*0510*/  @P0 LEA R9, R9, 0x2, 0x1 ;  /* 0x0000000209090811 */ /* 0x003fca00078e08ff */
[----:B------:R2:W-:Y:S01]  /*0520*/  @P0 STG.E desc[UR8][R2.64], R9 ;  /* 0x0000000902000986 */ /* 0x0005e2000c101908 */
[----:B------:R-:W-:-:S05]  /*0530*/  @!P0 LEA R9, R9, 0x1, 0x1 ;  /* 0x0000000109098811 */ /* 0x000fca00078e08ff */
[----:B------:R2:W-:Y:S02]  /*0540*/  @!P0 STG.E desc[UR8][R2.64], R9 ;  /* 0x0000000902008986 */ /* 0x0005e4000c101908 */
.L_x_6:
[----:B------:R-:W-:Y:S05]  /*0550*/  BSYNC.RECONVERGENT B0 ;  /* 0x0000000000007941 */ /* 0x000fea0003800200 */
.L_x_5:
[----:B------:R-:W3:Y:S01]  /*0560*/  LDG.E R10, desc[UR8][R6.64+0xc] ;  /* 0x00000c08060a7981 */ /* 0x000ee2000c1e1900 */
[----:B------:R-:W-:Y:S01]  /*0570*/  VIADD R8, R8, 0x4 ;  /* 0x0000000408087836 */ /* 0x000fe20000000000 */
[----:B------:R-:W-:Y:S04]  /*0580*/  BSSY.RECONVERGENT B0, `(.L_x_7) ;  /* 0x0000010000007945 */ /* 0x000fe80003800200 */
[----:B------:R-:W-:Y:S02]  /*0590*/  ISETP.NE.AND P0, PT, R8, RZ, PT ;  /* 0x000000ff0800720c */ /* 0x000fe40003f05270 */
[----:B---3--:R-:W-:-:S13]  /*05a0*/  ISETP.NE.AND P1, PT, R10, R9, PT ;  /* 0x000000090a00720c */ /* 0x008fda0003f25270 */
[----:B------:R-:W-:Y:S05]  /*05b0*/  @P1 BRA `(.L_x_8) ;  /* 0x0000000000301947 */ /* 0x000fea0003800000 */
[----:B------:R-:W3:Y:S04]  /*05c0*/  LDG.E R10, desc[UR8][R6.64+0x10] ;  /* 0x00001008060a7981 */ /* 0x000ee8000c1e1900 */
[----:B------:R-:W3:Y:S04]  /*05d0*/  LDG.E R11, desc[UR8][R4.64] ;  /* 0x00000008040b7981 */ /* 0x000ee8000c1e1900 */
[----:B------:R-:W4:Y:S01]  /*05e0*/  LDG.E R12, desc[UR8][R6.64+0x14] ;  /* 0x00001408060c7981 */ /* 0x000f22000c1e1900 */
[--C-:B---3--:R-:W-:Y:S02]  /*05f0*/  IMAD.IADD R10, R10, 0x1, -R11.reuse ;  /* 0x000000010a0a7824 */ /* 0x108fe400078e0a0b */
[----:B----4-:R-:W-:-:S03]  /*0600*/  IMAD.IADD R12, R12, 0x1, -R11 ;  /* 0x000000010c0c7824 */ /* 0x010fc600078e0a0b */
[----:B------:R-:W-:Y:S02]  /*0610*/  IABS R10, R10 ;  /* 0x0000000a000a7213 */ /* 0x000fe40000000000 */
[----:B------:R-:W-:-:S04]  /*0620*/  IABS R11, R12 ;  /* 0x0000000c000b7213 */ /* 0x000fc80000000000 */
[----:B------:R-:W-:-:S13]  /*0630*/  ISETP.GE.AND P1, PT, R10, R11, PT ;  /* 0x0000000b0a00720c */ /* 0x000fda0003f26270 */
[----:B012---:R-:W-:-:S05]  /*0640*/  @P1 LEA R9, R9, 0x2, 0x1 ;  /* 0x0000000209091811 */ /* 0x007fca00078e08ff */
[----:B------:R3:W-:Y:S01]  /*0650*/  @P1 STG.E desc[UR8][R2.64], R9 ;  /* 0x0000000902001986 */ /* 0x0007e2000c101908 */
[----:B------:R-:W-:-:S05]  /*0660*/  @!P1 LEA R9, R9, 0x1, 0x1 ;  /* 0x0000000109099811 */ /* 0x000fca00078e08ff */
[----:B------:R3:W-:Y:S02]  /*0670*/  @!P1 STG.E desc[UR8][R2.64], R9 ;  /* 0x0000000902009986 */ /* 0x0007e4000c101908 */
.L_x_8:
[----:B------:R-:W-:Y:S05]  /*0680*/  BSYNC.RECONVERGENT B0 ;  /* 0x0000000000007941 */ /* 0x000fea0003800200 */
.L_x_7:
[----:B------:R-:W-:Y:S01]  /*0690*/  IADD3 R6, P1, PT, R6, 0x30, RZ ;  /* 0x0000003006067810 */ /* 0x000fe20007f3e0ff */
[----:B------:R-:W-:-:S04]  /*06a0*/  UIADD3 UR4, UPT, UPT, UR4, 0xc, URZ ;  /* 0x0000000c04047890 */ /* 0x000fc8000fffe0ff */
[----:B------:R-:W-:Y:S01]  /*06b0*/  IMAD.X R7, RZ, RZ, R7, P1 ;  /* 0x000000ffff077224 */ /* 0x000fe200008e0607 */
[----:B------:R-:W-:Y:S07]  /*06c0*/  @P0 BRA `(.L_x_9) ;  /* 0xfffffff800d80947 */ /* 0x000fee000383ffff */
.L_x_0:
[----:B------:R-:W-:-:S13]  /*06d0*/  ISETP.NE.AND P0, PT, R0, RZ, PT ;  /* 0x000000ff0000720c */ /* 0x000fda0003f05270 */
[----:B------:R-:W-:Y:S05]  /*06e0*/  @!P0 EXIT ;  /* 0x000000000000894d */ /* 0x000fea0003800000 */
[----:B------:R-:W4:Y:S01]  /*06f0*/  LDCU.64 UR6, c[0x0][0x380] ;  /* 0x00007000ff0677ac */ /* 0x000f220008000a00 */
[----:B------:R-:W-:Y:S01]  /*0700*/  IMAD.MOV R0, RZ, RZ, -R0 ;  /* 0x000000ffff007224 */ /* 0x000fe200078e0a00 */
[----:B----4-:R-:W-:-:S04]  /*0710*/  UIMAD.WIDE.U32 UR6, UR4, 0x4, UR6 ;  /* 0x00000004040678a5 */ /* 0x010fc8000f8e0006 */
[----:B------:R-:W-:-:S04]  /*0720*/  UIADD3 UR5, UP0, UPT, UR6, 0x4, URZ ;  /* 0x0000000406057890 */ /* 0x000fc8000ff1e0ff */
[----:B------:R-:W-:Y:S02]  /*0730*/  UIADD3.X UR6, UPT, UPT, URZ, UR7, URZ, UP0, !UPT ;  /* 0x00000007ff067290 */ /* 0x000fe400087fe4ff */
[----:B------:R-:W-:-:S04]  /*0740*/  IMAD.U32 R12, RZ, RZ, UR5 ;  /* 0x00000005ff0c7e24 */ /* 0x000fc8000f8e00ff */
[----:B------:R-:W-:-:S07]  /*0750*/  IMAD.U32 R7, RZ, RZ, UR6 ;  /* 0x00000006ff077e24 */ /* 0x000fce000f8e00ff */
.L_x_12:
[----:B------:R-:W-:-:S05]  /*0760*/  IMAD.MOV.U32 R6, RZ, RZ, R12 ;  /* 0x000000ffff067224 */ /* 0x000fca00078e000c */
[----:B----4-:R-:W4:Y:S01]  /*0770*/  LDG.E R8, desc[UR8][R6.64+-0x4] ;  /* 0xfffffc0806087981 */ /* 0x010f22000c1e1900 */
[----:B------:R-:W-:Y:S01]  /*0780*/  VIADD R0, R0, 0x1 ;  /* 0x0000000100007836 */ /* 0x000fe20000000000 */
[----:B------:R-:W-:Y:S01]  /*0790*/  BSSY.RECONVERGENT B0, `(.L_x_10) ;  /* 0x0000011000007945 */ /* 0x000fe20003800200 */
[----:B------:R-:W-:-:S03]  /*07a0*/  IADD3 R12, P1, PT, R6, 0xc, RZ ;  /* 0x0000000c060c7810 */ /* 0x000fc60007f3e0ff */
[----:B------:R-:W-:Y:S02]  /*07b0*/  ISETP.NE.AND P0, PT, R0, RZ, PT ;  /* 0x000000ff0000720c */ /* 0x000fe40003f05270 */
[----:B----4-:R-:W-:-:S13]  /*07c0*/  ISETP.NE.AND P2, PT, R8, R9, PT ;  /* 0x000000090800720c */ /* 0x010fda0003f45270 */
[----:B------:R-:W-:Y:S05]  /*07d0*/  @P2 BRA `(.L_x_11) ;  /* 0x0000000000302947 */ /* 0x000fea0003800000 */
[----:B------:R-:W4:Y:S04]  /*07e0*/  LDG.E R8, desc[UR8][R6.64] ;  /* 0x0000000806087981 */ /* 0x000f28000c1e1900 */
[----:B------:R-:W4:Y:S04]  /*07f0*/  LDG.E R11, desc[UR8][R4.64] ;  /* 0x00000008040b7981 */ /* 0x000f28000c1e1900 */
[----:B------:R-:W5:Y:S01]  /*0800*/  LDG.E R10, desc[UR8][R6.64+0x4] ;  /* 0x00000408060a7981 */ /* 0x000f62000c1e1900 */
[--C-:B----4-:R-:W-:Y:S02]  /*0810*/  IMAD.IADD R8, R8, 0x1, -R11.reuse ;  /* 0x0000000108087824 */ /* 0x110fe400078e0a0b */
[----:B-----5:R-:W-:-:S03]  /*0820*/  IMAD.IADD R10, R10, 0x1, -R11 ;  /* 0x000000010a0a7824 */ /* 0x020fc600078e0a0b */
[----:B------:R-:W-:Y:S02]  /*0830*/  IABS R8, R8 ;  /* 0x0000000800087213 */ /* 0x000fe40000000000 */
[----:B------:R-:W-:-:S04]  /*0840*/  IABS R11, R10 ;  /* 0x0000000a000b7213 */ /* 0x000fc80000000000 */
[----:B------:R-:W-:-:S13]  /*0850*/  ISETP.GE.AND P2, PT, R8, R11, PT ;  /* 0x0000000b0800720c */ /* 0x000fda0003f46270 */
[----:B0123--:R-:W-:-:S05]  /*0860*/  @P2 LEA R9, R9, 0x2, 0x1 ;  /* 0x0000000209092811 */ /* 0x00ffca00078e08ff */
[----:B------:R4:W-:Y:S01]  /*0870*/  @P2 STG.E desc[UR8][R2.64], R9 ;  /* 0x0000000902002986 */ /* 0x0009e2000c101908 */
[----:B------:R-:W-:-:S05]  /*0880*/  @!P2 LEA R9, R9, 0x1, 0x1 ;  /* 0x000000010909a811 */ /* 0x000fca00078e08ff */
[----:B------:R4:W-:Y:S02]  /*0890*/  @!P2 STG.E desc[UR8][R2.64], R9 ;  /* 0x000000090200a986 */ /* 0x0009e4000c101908 */
.L_x_11:
[----:B------:R-:W-:Y:S05]  /*08a0*/  BSYNC.RECONVERGENT B0 ;  /* 0x0000000000007941 */ /* 0x000fea0003800200 */
.L_x_10:
[----:B------:R-:W-:Y:S01]  /*08b0*/  IMAD.X R7, RZ, RZ, R7, P1 ;  /* 0x000000ffff077224 */ /* 0x000fe200008e0607 */
[----:B------:R-:W-:Y:S06]  /*08c0*/  @P0 BRA `(.L_x_12) ;  /* 0xfffffffc00a40947 */ /* 0x000fec000383ffff */
[----:B------:R-:W-:Y:S05]  /*08d0*/  EXIT ;  /* 0x000000000000794d */ /* 0x000fea0003800000 */
.L_x_13:
[----:B------:R-:W-:-:S00]  /*08e0*/  BRA `(.L_x_13) ;  /* 0xfffffffc00fc7947 */ /* 0x000fc0000383ffff */
[----:B------:R-:W-:-:S00]  /*08f0*/  NOP ;  /* 0x0000000000007918 */ /* 0x000fc00000000000 */
        /* <DEDUP_REMOVED lines=8> */
.L_x_14:


//--------------------- .nv.shared.reserved.0     --------------------------
	.section	.nv.shared.reserved.0,"aw",@nobits
	.weak		__nv_reservedSMEM_offset_0_alias
	.size		__nv_reservedSMEM_offset_0_alias, 0, 64
	.other		__nv_reservedSMEM_offset_0_alias,@"STO_CUDA_RESERVED_SHARED STV_DEFAULT"
__nv_reservedSMEM_offset_0_alias:
	.zero		0
	.zero		64


//--------------------- .nv.constant0._Z13clusterKernelPiiiS_S_ --------------------------
	.section	.nv.constant0._Z13clusterKernelPiiiS_S_,"a",@progbits
	.sectionflags	@""
	.align	4
.nv.constant0._Z13clusterKernelPiiiS_S_:
	.zero		928


//--------------------- SYMBOLS --------------------------

	.type		.nv.reservedSmem.offset0,@object
	.size		.nv.reservedSmem.offset0,0x4
